//
// Generated by NVIDIA NVVM Compiler
//
// Compiler Build ID: CL-36424714
// Cuda compilation tools, release 13.0, V13.0.88
// Based on NVVM 20.0.0
//

.version 9.0
.target sm_100
.address_size 64

	// .globl	_Z13kernel_invertP6uchar4S0_4int2

.visible .entry _Z13kernel_invertP6uchar4S0_4int2(
	.param .u64 .ptr .align 1 _Z13kernel_invertP6uchar4S0_4int2_param_0,
	.param .u64 .ptr .align 1 _Z13kernel_invertP6uchar4S0_4int2_param_1,
	.param .align 8 .b8 _Z13kernel_invertP6uchar4S0_4int2_param_2[8]
)
{
	.reg .pred 	%p<4>;
	.reg .b16 	%rs<7>;
	.reg .b32 	%r<27>;
	.reg .b64 	%rd<8>;

	ld.param.u64 	%rd1, [_Z13kernel_invertP6uchar4S0_4int2_param_0];
	ld.param.u64 	%rd2, [_Z13kernel_invertP6uchar4S0_4int2_param_1];
	ld.param.v2.u32 	{%r4, %r5}, [_Z13kernel_invertP6uchar4S0_4int2_param_2];
	mov.u32 	%r7, %ntid.x;
	mov.u32 	%r8, %ctaid.x;
	mov.u32 	%r9, %tid.x;
	mad.lo.s32 	%r2, %r7, %r8, %r9;
	mov.u32 	%r10, %ntid.y;
	mov.u32 	%r11, %ctaid.y;
	mov.u32 	%r12, %tid.y;
	mad.lo.s32 	%r13, %r10, %r11, %r12;
	setp.gt.s32 	%p1, %r2, %r4;
	setp.gt.s32 	%p2, %r13, %r5;
	or.pred  	%p3, %p1, %p2;
	@%p3 bra 	$L__BB0_2;
	cvta.to.global.u64 	%rd3, %rd1;
	cvta.to.global.u64 	%rd4, %rd2;
	mad.lo.s32 	%r14, %r4, %r13, %r2;
	mul.wide.s32 	%rd5, %r14, 4;
	add.s64 	%rd6, %rd3, %rd5;
	ld.global.u32 	%r15, [%rd6];
	bfe.u32 	%r16, %r15, 0, 8;
	cvt.u16.u32 	%rs1, %r16;
	bfe.u32 	%r17, %r15, 8, 8;
	cvt.u16.u32 	%rs2, %r17;
	bfe.u32 	%r18, %r15, 16, 8;
	cvt.u16.u32 	%rs3, %r18;
	not.b16 	%rs4, %rs1;
	not.b16 	%rs5, %rs2;
	not.b16 	%rs6, %rs3;
	add.s64 	%rd7, %rd4, %rd5;
	cvt.u32.u16 	%r19, %rs5;
	cvt.u32.u16 	%r20, %rs4;
	prmt.b32 	%r21, %r20, %r19, 0x3340U;
	cvt.u32.u16 	%r22, %rs6;
	prmt.b32 	%r23, %r22, %r24, 0x3340U;
	prmt.b32 	%r25, %r21, %r23, 0x5410U;
	prmt.b32 	%r26, %r25, %r15, 0x7210U;
	st.global.u32 	[%rd7], %r26;
$L__BB0_2:
	ret;

}


// ===== COMPILED SASS (sm_100) =====

	.target	sm_100

	.elftype	@"ET_EXEC"


//--------------------- .note.nv.tkinfo           --------------------------
	.section	.note.nv.tkinfo,"",@"SHT_NOTE"
	.sectionflags	@"SHF_NOTE_NV_TKINFO"
	.tkinfo
        /*0018*/ 	.word	0x00000002
        /*0030*/ 	.string	""
        /*0030*/ 	.string	"ptxas"
        /*0030*/ 	.string	"Cuda compilation tools, release 13.0, V13.0.88"
        /*0030*/ 	.string	"Build cuda_13.0.r13.0/compiler.36424714_0"
        /*0030*/ 	.string	"-arch sm_100 -m 64 "



//--------------------- .note.nv.cuinfo           --------------------------
	.section	.note.nv.cuinfo,"",@"SHT_NOTE"
	.sectionflags	@"SHF_NOTE_NV_CUINFO"
        /*0018*/ 	.short	0x0002
        /*001a*/ 	.short	0x0064
        /*001c*/ 	.short	0x0082
	.zero		2


//--------------------- .nv.info                  --------------------------
	.section	.nv.info,"",@"SHT_CUDA_INFO"
	.align	4


	//----- nvinfo : EIATTR_REGCOUNT
	.align		4
        /*0000*/ 	.byte	0x04, 0x2f
        /*0002*/ 	.short	(.L_1 - .L_0)
	.align		4
.L_0:
        /*0004*/ 	.word	index@(_Z13kernel_invertP6uchar4S0_4int2)
        /*0008*/ 	.word	0x0000000c


	//----- nvinfo : EIATTR_FRAME_SIZE
	.align		4
.L_1:
        /*000c*/ 	.byte	0x04, 0x11
        /*000e*/ 	.short	(.L_3 - .L_2)
	.align		4
.L_2:
        /*0010*/ 	.word	index@(_Z13kernel_invertP6uchar4S0_4int2)
        /*0014*/ 	.word	0x00000000


	//----- nvinfo : EIATTR_MIN_STACK_SIZE
	.align		4
.L_3:
        /*0018*/ 	.byte	0x04, 0x12
        /*001a*/ 	.short	(.L_5 - .L_4)
	.align		4
.L_4:
        /*001c*/ 	.word	index@(_Z13kernel_invertP6uchar4S0_4int2)
        /*0020*/ 	.word	0x00000000
.L_5:


//--------------------- .nv.compat                --------------------------
	.section	.nv.compat,"",@"SHT_CUDA_COMPAT_INFO"
	.align	4
        /*0000*/ 	.byte	0x02, 0x09, 0x00, 0x00, 0x02, 0x02, 0x01, 0x00, 0x02, 0x05, 0x05, 0x00, 0x03, 0x07, 0x01, 0x01
        /*0010*/ 	.byte	0x02, 0x03, 0x00, 0x00, 0x02, 0x06, 0x01, 0x00, 0x04, 0x0b, 0x08, 0x00, 0x09, 0x00, 0x00, 0x00
        /*0020*/ 	.byte	0x00, 0x00, 0x00, 0x00


//--------------------- .nv.info._Z13kernel_invertP6uchar4S0_4int2 --------------------------
	.section	.nv.info._Z13kernel_invertP6uchar4S0_4int2,"",@"SHT_CUDA_INFO"
	.sectionflags	@""
	.align	4


	//----- nvinfo : EIATTR_CUDA_API_VERSION
	.align		4
        /*0000*/ 	.byte	0x04, 0x37
        /*0002*/ 	.short	(.L_7 - .L_6)
.L_6:
        /*0004*/ 	.word	0x00000082


	//----- nvinfo : EIATTR_KPARAM_INFO
	.align		4
.L_7:
        /*0008*/ 	.byte	0x04, 0x17
        /*000a*/ 	.short	(.L_9 - .L_8)
.L_8:
        /*000c*/ 	.word	0x00000000
        /*0010*/ 	.short	0x0002
        /*0012*/ 	.short	0x0010
        /*0014*/ 	.byte	0x00, 0xf0, 0x21, 0x00


	//----- nvinfo : EIATTR_KPARAM_INFO
	.align		4
.L_9:
        /*0018*/ 	.byte	0x04, 0x17
        /*001a*/ 	.short	(.L_11 - .L_10)
.L_10:
        /*001c*/ 	.word	0x00000000
        /*0020*/ 	.short	0x0001
        /*0022*/ 	.short	0x0008
        /*0024*/ 	.byte	0x00, 0xf5, 0x21, 0x00


	//----- nvinfo : EIATTR_KPARAM_INFO
	.align		4
.L_11:
        /*0028*/ 	.byte	0x04, 0x17
        /*002a*/ 	.short	(.L_13 - .L_12)
.L_12:
        /*002c*/ 	.word	0x00000000
        /*0030*/ 	.short	0x0000
        /*0032*/ 	.short	0x0000
        /*0034*/ 	.byte	0x00, 0xf5, 0x21, 0x00


	//----- nvinfo : EIATTR_SPARSE_MMA_MASK
	.align		4
.L_13:
        /*0038*/ 	.byte	0x03, 0x50
        /*003a*/ 	.short	0x0000


	//----- nvinfo : EIATTR_MAXREG_COUNT
	.align		4
        /*003c*/ 	.byte	0x03, 0x1b
        /*003e*/ 	.short	0x00ff


	//----- nvinfo : EIATTR_MERCURY_ISA_VERSION
	.align		4
        /*0040*/ 	.byte	0x03, 0x5f
        /*0042*/ 	.short	0x0101


	//----- nvinfo : EIATTR_VRC_CTA_INIT_COUNT
	.align		4
        /*0044*/ 	.byte	0x02, 0x4a
	.zero		1
	.zero		1


	//----- nvinfo : EIATTR_EXIT_INSTR_OFFSETS
	.align		4
        /*0048*/ 	.byte	0x04, 0x1c
        /*004a*/ 	.short	(.L_15 - .L_14)


	//   ....[0]....
.L_14:
        /*004c*/ 	.word	0x000000c0


	//   ....[1]....
        /*0050*/ 	.word	0x00000220


	//----- nvinfo : EIATTR_CBANK_PARAM_SIZE
	.align		4
.L_15:
        /*0054*/ 	.byte	0x03, 0x19
        /*0056*/ 	.short	0x0018


	//----- nvinfo : EIATTR_PARAM_CBANK
	.align		4
        /*0058*/ 	.byte	0x04, 0x0a
        /*005a*/ 	.short	(.L_17 - .L_16)
	.align		4
.L_16:
        /*005c*/ 	.word	index@(.nv.constant0._Z13kernel_invertP6uchar4S0_4int2)
        /*0060*/ 	.short	0x0380
        /*0062*/ 	.short	0x0018


	//----- nvinfo : EIATTR_SW_WAR
	.align		4
.L_17:
        /*0064*/ 	.byte	0x04, 0x36
        /*0066*/ 	.short	(.L_19 - .L_18)
.L_18:
        /*0068*/ 	.word	0x00000008
.L_19:


//--------------------- .nv.callgraph             --------------------------
	.section	.nv.callgraph,"",@"SHT_CUDA_CALLGRAPH"
	.align	4
	.sectionentsize	8
	.align		4
        /*0000*/ 	.word	0x00000000
	.align		4
        /*0004*/ 	.word	0xffffffff
	.align		4
        /*0008*/ 	.word	0x00000000
	.align		4
        /*000c*/ 	.word	0xfffffffe
	.align		4
        /*0010*/ 	.word	0x00000000
	.align		4
        /*0014*/ 	.word	0xfffffffd
	.align		4
        /*0018*/ 	.word	0x00000000
	.align		4
        /*001c*/ 	.word	0xfffffffc


//--------------------- .text._Z13kernel_invertP6uchar4S0_4int2 --------------------------
	.section	.text._Z13kernel_invertP6uchar4S0_4int2,"ax",@progbits
	.align	128
        .global         _Z13kernel_invertP6uchar4S0_4int2
        .type           _Z13kernel_invertP6uchar4S0_4int2,@function
        .size           _Z13kernel_invertP6uchar4S0_4int2,(.L_x_1 - _Z13kernel_invertP6uchar4S0_4int2)
        .other          _Z13kernel_invertP6uchar4S0_4int2,@"STO_CUDA_ENTRY STV_DEFAULT"
_Z13kernel_invertP6uchar4S0_4int2:
.text._Z13kernel_invertP6uchar4S0_4int2:
[----:B------:R-:W0:Y:S01]  /*0000*/  LDC R1, c[0x0][0x37c] ;  /* 0x0000df00ff017b82 */ /* 0x000e220000000800 */
[----:B------:R-:W1:Y:S01]  /*0010*/  S2R R3, SR_CTAID.Y ;  /* 0x0000000000037919 */ /* 0x000e620000002600 */
[----:B------:R-:W2:Y:S01]  /*0020*/  LDCU UR4, c[0x0][0x360] ;  /* 0x00006c00ff0477ac */ /* 0x000ea20008000800 */
[----:B------:R-:W1:Y:S01]  /*0030*/  S2R R2, SR_TID.Y ;  /* 0x0000000000027919 */ /* 0x000e620000002200 */
[----:B------:R-:W1:Y:S01]  /*0040*/  LDCU UR5, c[0x0][0x364] ;  /* 0x00006c80ff0577ac */ /* 0x000e620008000800 */
[----:B------:R-:W2:Y:S01]  /*0050*/  S2R R0, SR_CTAID.X ;  /* 0x0000000000007919 */ /* 0x000ea20000002500 */
[----:B------:R-:W3:Y:S01]  /*0060*/  LDCU.64 UR6, c[0x0][0x390] ;  /* 0x00007200ff0677ac */ /* 0x000ee20008000a00 */
[----:B------:R-:W2:Y:S01]  /*0070*/  S2R R5, SR_TID.X ;  /* 0x0000000000057919 */ /* 0x000ea20000002100 */
[----:B-1----:R-:W-:-:S05]  /*0080*/  IMAD R3, R3, UR5, R2 ;  /* 0x0000000503037c24 */ /* 0x002fca000f8e0202 */
[----:B---3--:R-:W-:Y:S01]  /*0090*/  ISETP.GT.AND P0, PT, R3, UR7, PT ;  /* 0x0000000703007c0c */ /* 0x008fe2000bf04270 */
[----:B--2---:R-:W-:-:S05]  /*00a0*/  IMAD R0, R0, UR4, R5 ;  /* 0x0000000400007c24 */ /* 0x004fca000f8e0205 */
[----:B------:R-:W-:-:S13]  /*00b0*/  ISETP.GT.OR P0, PT, R0, UR6, P0 ;  /* 0x0000000600007c0c */ /* 0x000fda0008704670 */
[----:B0-----:R-:W-:Y:S05]  /*00c0*/  @P0 EXIT ;  /* 0x000000000000094d */ /* 0x001fea0003800000 */
[----:B------:R-:W0:Y:S01]  /*00d0*/  LDC.64 R4, c[0x0][0x380] ;  /* 0x0000e000ff047b82 */ /* 0x000e220000000a00 */
[----:B------:R-:W1:Y:S01]  /*00e0*/  LDCU.64 UR4, c[0x0][0x358] ;  /* 0x00006b00ff0477ac */ /* 0x000e620008000a00 */
[----:B------:R-:W-:-:S06]  /*00f0*/  IMAD R7, R3, UR6, R0 ;  /* 0x0000000603077c24 */ /* 0x000fcc000f8e0200 */
[----:B------:R-:W2:Y:S01]  /*0100*/  LDC.64 R2, c[0x0][0x388] ;  /* 0x0000e200ff027b82 */ /* 0x000ea20000000a00 */
[----:B0-----:R-:W-:-:S06]  /*0110*/  IMAD.WIDE R4, R7, 0x4, R4 ;  /* 0x0000000407047825 */ /* 0x001fcc00078e0204 */
[----:B-1----:R-:W3:Y:S01]  /*0120*/  LDG.E R4, desc[UR4][R4.64] ;  /* 0x0000000404047981 */ /* 0x002ee2000c1e1900 */
[----:B--2---:R-:W-:Y:S01]  /*0130*/  IMAD.WIDE R2, R7, 0x4, R2 ;  /* 0x0000000407027825 */ /* 0x004fe200078e0202 */
[C---:B---3--:R-:W-:Y:S02]  /*0140*/  PRMT R8, R4.reuse, 0x7772, RZ ;  /* 0x0000777204087816 */ /* 0x048fe400000000ff */
[C---:B------:R-:W-:Y:S02]  /*0150*/  PRMT R6, R4.reuse, 0x7771, RZ ;  /* 0x0000777104067816 */ /* 0x040fe400000000ff */
[----:B------:R-:W-:Y:S02]  /*0160*/  PRMT R0, R4, 0x7770, RZ ;  /* 0x0000777004007816 */ /* 0x000fe400000000ff */
[----:B------:R-:W-:Y:S02]  /*0170*/  LOP3.LUT R8, RZ, R8, RZ, 0x33, !PT ;  /* 0x00000008ff087212 */ /* 0x000fe400078e33ff */
[----:B------:R-:W-:-:S02]  /*0180*/  LOP3.LUT R6, RZ, R6, RZ, 0x33, !PT ;  /* 0x00000006ff067212 */ /* 0x000fc400078e33ff */
[----:B------:R-:W-:Y:S02]  /*0190*/  LOP3.LUT R0, RZ, R0, RZ, 0x33, !PT ;  /* 0x00000000ff007212 */ /* 0x000fe400078e33ff */
[----:B------:R-:W-:Y:S02]  /*01a0*/  LOP3.LUT R8, R8, 0xffff, RZ, 0xc0, !PT ;  /* 0x0000ffff08087812 */ /* 0x000fe400078ec0ff */
[----:B------:R-:W-:Y:S02]  /*01b0*/  LOP3.LUT R6, R6, 0xffff, RZ, 0xc0, !PT ;  /* 0x0000ffff06067812 */ /* 0x000fe400078ec0ff */
[----:B------:R-:W-:Y:S02]  /*01c0*/  LOP3.LUT R9, R0, 0xffff, RZ, 0xc0, !PT ;  /* 0x0000ffff00097812 */ /* 0x000fe400078ec0ff */
[----:B------:R-:W-:Y:S02]  /*01d0*/  PRMT R5, R8, 0x3340, R1 ;  /* 0x0000334008057816 */ /* 0x000fe40000000001 */
[----:B------:R-:W-:-:S04]  /*01e0*/  PRMT R6, R9, 0x3340, R6 ;  /* 0x0000334009067816 */ /* 0x000fc80000000006 */
[----:B------:R-:W-:-:S04]  /*01f0*/  PRMT R5, R6, 0x5410, R5 ;  /* 0x0000541006057816 */ /* 0x000fc80000000005 */
[----:B------:R-:W-:-:S05]  /*0200*/  PRMT R5, R5, 0x7210, R4 ;  /* 0x0000721005057816 */ /* 0x000fca0000000004 */
[----:B------:R-:W-:Y:S01]  /*0210*/  STG.E desc[UR4][R2.64], R5 ;  /* 0x0000000502007986 */ /* 0x000fe2000c101904 */
[----:B------:R-:W-:Y:S05]  /*0220*/  EXIT ;  /* 0x000000000000794d */ /* 0x000fea0003800000 */
.L_x_0:
[----:B------:R-:W-:-:S00]  /*0230*/  BRA `(.L_x_0) ;  /* 0xfffffffc00fc7947 */ /* 0x000fc0000383ffff */
[----:B------:R-:W-:-:S00]  /*0240*/  NOP ;  /* 0x0000000000007918 */ /* 0x000fc00000000000 */
        /* <DEDUP_REMOVED lines=11> */
.L_x_1:


//--------------------- .nv.shared.reserved.0     --------------------------
	.section	.nv.shared.reserved.0,"aw",@nobits
	.weak		__nv_reservedSMEM_offset_0_alias
	.size		__nv_reservedSMEM_offset_0_alias, 0, 64
	.other		__nv_reservedSMEM_offset_0_alias,@"STO_CUDA_RESERVED_SHARED STV_DEFAULT"
__nv_reservedSMEM_offset_0_alias:
	.zero		0
	.zero		64


//--------------------- .nv.constant0._Z13kernel_invertP6uchar4S0_4int2 --------------------------
	.section	.nv.constant0._Z13kernel_invertP6uchar4S0_4int2,"a",@progbits
	.sectionflags	@""
	.align	4
.nv.constant0._Z13kernel_invertP6uchar4S0_4int2:
	.zero		920


//--------------------- SYMBOLS --------------------------

	.type		.nv.reservedSmem.offset0,@object
	.size		.nv.reservedSmem.offset0,0x4
